	.headerflags	@"EF_CUDA_TEXMODE_UNIFIED EF_CUDA_64BIT_ADDRESS EF_CUDA_ACCELERATORS EF_CUDA_SM90 EF_CUDA_VIRTUAL_SM(EF_CUDA_SM90)"
	.elftype	@"ET_EXEC"


//--------------------- .nv.info                  --------------------------
	.section	.nv.info,"",@"SHT_CUDA_INFO"
	.align	4


	//----- nvinfo : EIATTR_REGCOUNT
	.align		4
        /*0000*/ 	.byte	0x04, 0x2f
        /*0002*/ 	.short	(.L_1 - .L_0)
	.align		4
.L_0:
        /*0004*/ 	.word	index@(triton_poi_fused_sigmoid_4)
        /*0008*/ 	.word	0x0000000c


	//----- nvinfo : EIATTR_MIN_STACK_SIZE
	.align		4
.L_1:
        /*000c*/ 	.byte	0x04, 0x12
        /*000e*/ 	.short	(.L_3 - .L_2)
	.align		4
.L_2:
        /*0010*/ 	.word	index@(triton_poi_fused_sigmoid_4)
        /*0014*/ 	.word	0x00000000


	//----- nvinfo : EIATTR_FRAME_SIZE
	.align		4
.L_3:
        /*0018*/ 	.byte	0x04, 0x11
        /*001a*/ 	.short	(.L_5 - .L_4)
	.align		4
.L_4:
        /*001c*/ 	.word	index@(triton_poi_fused_sigmoid_4)
        /*0020*/ 	.word	0x00000000


	//----- nvinfo : EIATTR_MIN_STACK_SIZE
	.align		4
.L_5:
        /*0024*/ 	.byte	0x04, 0x12
        /*0026*/ 	.short	(.L_7 - .L_6)
	.align		4
.L_6:
        /*0028*/ 	.word	index@(triton_poi_fused_sigmoid_4)
        /*002c*/ 	.word	0x00000000
.L_7:


//--------------------- .nv.info.triton_poi_fused_sigmoid_4 --------------------------
	.section	.nv.info.triton_poi_fused_sigmoid_4,"",@"SHT_CUDA_INFO"
	.sectionflags	@""
	.align	4


	//----- nvinfo : EIATTR_CUDA_API_VERSION
	.align		4
        /*0000*/ 	.byte	0x04, 0x37
        /*0002*/ 	.short	(.L_9 - .L_8)
.L_8:
        /*0004*/ 	.word	0x0000007c


	//----- nvinfo : EIATTR_KPARAM_INFO
	.align		4
.L_9:
        /*0008*/ 	.byte	0x04, 0x17
        /*000a*/ 	.short	(.L_11 - .L_10)
.L_10:
        /*000c*/ 	.word	0x00000000
        /*0010*/ 	.short	0x0002
        /*0012*/ 	.short	0x0010
        /*0014*/ 	.byte	0x00, 0xf0, 0x11, 0x00


	//----- nvinfo : EIATTR_KPARAM_INFO
	.align		4
.L_11:
        /*0018*/ 	.byte	0x04, 0x17
        /*001a*/ 	.short	(.L_13 - .L_12)
.L_12:
        /*001c*/ 	.word	0x00000000
        /*0020*/ 	.short	0x0001
        /*0022*/ 	.short	0x0008
        /*0024*/ 	.byte	0x00, 0xf4, 0x21, 0x00


	//----- nvinfo : EIATTR_KPARAM_INFO
	.align		4
.L_13:
        /*0028*/ 	.byte	0x04, 0x17
        /*002a*/ 	.short	(.L_15 - .L_14)
.L_14:
        /*002c*/ 	.word	0x00000000
        /*0030*/ 	.short	0x0000
        /*0032*/ 	.short	0x0000
        /*0034*/ 	.byte	0x00, 0xf4, 0x21, 0x00


	//----- nvinfo : EIATTR_SPARSE_MMA_MASK
	.align		4
.L_15:
        /*0038*/ 	.byte	0x03, 0x50
        /*003a*/ 	.short	0x0000


	//----- nvinfo : EIATTR_MAXREG_COUNT
	.align		4
        /*003c*/ 	.byte	0x03, 0x1b
        /*003e*/ 	.short	0x00ff


	//----- nvinfo : EIATTR_EXIT_INSTR_OFFSETS
	.align		4
        /*0040*/ 	.byte	0x04, 0x1c
        /*0042*/ 	.short	(.L_17 - .L_16)


	//   ....[0]....
.L_16:
        /*0044*/ 	.word	0x00000200


	//----- nvinfo : EIATTR_REQNTID
	.align		4
.L_17:
        /*0048*/ 	.byte	0x04, 0x10
        /*004a*/ 	.short	(.L_19 - .L_18)
.L_18:
        /*004c*/ 	.word	0x00000080
        /*0050*/ 	.word	0x00000001
        /*0054*/ 	.word	0x00000001


	//----- nvinfo : EIATTR_CBANK_PARAM_SIZE
	.align		4
.L_19:
        /*0058*/ 	.byte	0x03, 0x19
        /*005a*/ 	.short	0x0014


	//----- nvinfo : EIATTR_PARAM_CBANK
	.align		4
        /*005c*/ 	.byte	0x04, 0x0a
        /*005e*/ 	.short	(.L_21 - .L_20)
	.align		4
.L_20:
        /*0060*/ 	.word	index@(.nv.constant0.triton_poi_fused_sigmoid_4)
        /*0064*/ 	.short	0x0210
        /*0066*/ 	.short	0x0014


	//----- nvinfo : EIATTR_SW_WAR
	.align		4
.L_21:
        /*0068*/ 	.byte	0x04, 0x36
        /*006a*/ 	.short	(.L_23 - .L_22)
.L_22:
        /*006c*/ 	.word	0x00000008
.L_23:


//--------------------- .nv.callgraph             --------------------------
	.section	.nv.callgraph,"",@"SHT_CUDA_CALLGRAPH"
	.align	4
	.sectionentsize	8
	.align		4
        /*0000*/ 	.word	0x00000000
	.align		4
        /*0004*/ 	.word	0xffffffff
	.align		4
        /*0008*/ 	.word	0x00000000
	.align		4
        /*000c*/ 	.word	0xfffffffe
	.align		4
        /*0010*/ 	.word	0x00000000
	.align		4
        /*0014*/ 	.word	0xfffffffd
	.align		4
        /*0018*/ 	.word	0x00000000
	.align		4
        /*001c*/ 	.word	0xfffffffc


//--------------------- .text.triton_poi_fused_sigmoid_4 --------------------------
	.section	.text.triton_poi_fused_sigmoid_4,"ax",@progbits
	.align	128
        .global         triton_poi_fused_sigmoid_4
        .type           triton_poi_fused_sigmoid_4,@function
        .size           triton_poi_fused_sigmoid_4,(.L_x_1 - triton_poi_fused_sigmoid_4)
        .other          triton_poi_fused_sigmoid_4,@"STO_CUDA_ENTRY STV_DEFAULT"
triton_poi_fused_sigmoid_4:
.text.triton_poi_fused_sigmoid_4:
[----:B------:R-:W-:Y:S01]  /*0000*/  LDC R1, c[0x0][0x28] ;  /* 0x00000a00ff017b82 */ /* 0x000fe20000000800 */
[----:B------:R-:W1:Y:S07]  /*0010*/  S2R R0, SR_TID.X ;  /* 0x0000000000007919 */ /* 0x000e6e0000002100 */
[----:B------:R-:W2:Y:S01]  /*0020*/  LDC.64 R4, c[0x0][0x218] ;  /* 0x00008600ff047b82 */ /* 0x000ea20000000a00 */
[----:B------:R-:W-:Y:S01]  /*0030*/  ULDC.64 UR4, c[0x0][0x208] ;  /* 0x0000820000047ab9 */ /* 0x000fe20000000a00 */
[----:B------:R-:W3:Y:S06]  /*0040*/  S2R R7, SR_CTAID.X ;  /* 0x0000000000077919 */ /* 0x000eec0000002500 */
[----:B------:R-:W4:Y:S01]  /*0050*/  LDC.64 R2, c[0x0][0x210] ;  /* 0x00008400ff027b82 */ /* 0x000f220000000a00 */
[----:B-1----:R-:W-:-:S02]  /*0060*/  LOP3.LUT R0, R0, 0x7f, RZ, 0xc0, !PT ;  /* 0x0000007f00007812 */ /* 0x002fc400078ec0ff */
[----:B---3--:R-:W-:Y:S02]  /*0070*/  SHF.R.S32.HI R6, RZ, 0x18, R7 ;  /* 0x00000018ff067819 */ /* 0x008fe40000011407 */
[----:B------:R-:W-:Y:S02]  /*0080*/  LEA R7, R7, R0, 0x7 ;  /* 0x0000000007077211 */ /* 0x000fe400078e38ff */
[----:B------:R-:W-:-:S03]  /*0090*/  SGXT R0, R6, 0x1 ;  /* 0x000000010600781a */ /* 0x000fc60000000200 */
[----:B----4-:R-:W-:Y:S01]  /*00a0*/  IMAD.WIDE R2, R7, 0x4, R2 ;  /* 0x0000000407027825 */ /* 0x010fe200078e0202 */
[----:B------:R-:W-:-:S04]  /*00b0*/  LEA.HI R0, R0, R7, RZ, 0x8 ;  /* 0x0000000700007211 */ /* 0x000fc800078f40ff */
[----:B------:R-:W-:-:S04]  /*00c0*/  LOP3.LUT R0, R0, 0xffffff00, RZ, 0xc0, !PT ;  /* 0xffffff0000007812 */ /* 0x000fc800078ec0ff */
[----:B------:R-:W-:Y:S02]  /*00d0*/  IADD3 R9, R7, -R0, RZ ;  /* 0x8000000007097210 */ /* 0x000fe40007ffe0ff */
[----:B------:R-:W3:Y:S03]  /*00e0*/  LDG.E R0, desc[UR4][R2.64] ;  /* 0x0000000402007981 */ /* 0x000ee6000c1e1900 */
[----:B--2---:R-:W-:-:S06]  /*00f0*/  IMAD.WIDE R4, R9, 0x4, R4 ;  /* 0x0000000409047825 */ /* 0x004fcc00078e0204 */
[----:B------:R-:W3:Y:S02]  /*0100*/  LDG.E.EL R5, desc[UR4][R4.64] ;  /* 0x0000000404057981 */ /* 0x000ee4000c2e1900 */
[----:B---3--:R-:W-:-:S04]  /*0110*/  FADD R0, R0, R5 ;  /* 0x0000000500007221 */ /* 0x008fc80000000000 */
[----:B------:R-:W-:-:S04]  /*0120*/  FADD R0, RZ, -R0 ;  /* 0x80000000ff007221 */ /* 0x000fc80000000000 */
[----:B------:R-:W-:-:S05]  /*0130*/  FMUL R0, R0, 1.4426950216293334961 ;  /* 0x3fb8aa3b00007820 */ /* 0x000fca0000400000 */
[----:B------:R-:W-:-:S13]  /*0140*/  FSETP.GEU.AND P0, PT, R0, -126, PT ;  /* 0xc2fc00000000780b */ /* 0x000fda0003f0e000 */
[----:B------:R-:W-:-:S04]  /*0150*/  @!P0 FMUL R0, R0, 0.5 ;  /* 0x3f00000000008820 */ /* 0x000fc80000400000 */
[----:B------:R-:W1:Y:S02]  /*0160*/  MUFU.EX2 R6, R0 ;  /* 0x0000000000067308 */ /* 0x000e640000000800 */
[----:B-1----:R-:W-:-:S04]  /*0170*/  @!P0 FMUL R6, R6, R6 ;  /* 0x0000000606068220 */ /* 0x002fc80000400000 */
[----:B------:R-:W-:-:S05]  /*0180*/  FADD R6, R6, 1 ;  /* 0x3f80000006067421 */ /* 0x000fca0000000000 */
[----:B------:R-:W-:Y:S01]  /*0190*/  FSETP.GT.AND P0, PT, R6, 8.50705917302346158658e+37, PT ;  /* 0x7e8000000600780b */ /* 0x000fe20003f04000 */
[----:B------:R-:W-:-:S12]  /*01a0*/  HFMA2.MMA R5, -RZ, RZ, 1.625, 0 ;  /* 0x3e800000ff057435 */ /* 0x000fd800000001ff */
[----:B------:R-:W-:-:S06]  /*01b0*/  @P0 FMUL R6, R6, 0.25 ;  /* 0x3e80000006060820 */ /* 0x000fcc0000400000 */
[----:B------:R-:W1:Y:S01]  /*01c0*/  MUFU.RCP R6, R6 ;  /* 0x0000000600067308 */ /* 0x000e620000001000 */
[----:B------:R-:W-:-:S05]  /*01d0*/  FSEL R5, R5, 1, P0 ;  /* 0x3f80000005057808 */ /* 0x000fca0000000000 */
[----:B-1----:R-:W-:-:S05]  /*01e0*/  FMUL R5, R6, R5 ;  /* 0x0000000506057220 */ /* 0x002fca0000400000 */
[----:B------:R-:W-:Y:S01]  /*01f0*/  STG.E desc[UR4][R2.64], R5 ;  /* 0x0000000502007986 */ /* 0x000fe2000c101904 */
[----:B------:R-:W-:Y:S05]  /*0200*/  EXIT ;  /* 0x000000000000794d */ /* 0x000fea0003800000 */
.L_x_0:
[----:B------:R-:W-:-:S00]  /*0210*/  BRA `(.L_x_0) ;  /* 0xfffffffc00fc7947 */ /* 0x000fc0000383ffff */
[----:B------:R-:W-:-:S00]  /*0220*/  NOP ;  /* 0x0000000000007918 */ /* 0x000fc00000000000 */
        /* <DEDUP_REMOVED lines=13> */
.L_x_1:


//--------------------- .nv.constant0.triton_poi_fused_sigmoid_4 --------------------------
	.section	.nv.constant0.triton_poi_fused_sigmoid_4,"a",@progbits
	.sectionflags	@""
	.align	4
.nv.constant0.triton_poi_fused_sigmoid_4:
	.zero		548
